	.headerflags	@"EF_CUDA_TEXMODE_UNIFIED EF_CUDA_64BIT_ADDRESS EF_CUDA_ACCELERATORS EF_CUDA_SM90 EF_CUDA_VIRTUAL_SM(EF_CUDA_SM90)"
	.elftype	@"ET_EXEC"


//--------------------- .nv.info                  --------------------------
	.section	.nv.info,"",@"SHT_CUDA_INFO"
	.align	4


	//----- nvinfo : EIATTR_REGCOUNT
	.align		4
        /*0000*/ 	.byte	0x04, 0x2f
        /*0002*/ 	.short	(.L_2 - .L_1)
	.align		4
.L_1:
        /*0004*/ 	.word	index@(triton_poi_fused_add_gelu_native_layer_norm_5)
        /*0008*/ 	.word	0x00000018


	//----- nvinfo : EIATTR_MIN_STACK_SIZE
	.align		4
.L_2:
        /*000c*/ 	.byte	0x04, 0x12
        /*000e*/ 	.short	(.L_4 - .L_3)
	.align		4
.L_3:
        /*0010*/ 	.word	index@(triton_poi_fused_add_gelu_native_layer_norm_5)
        /*0014*/ 	.word	0x00000000


	//----- nvinfo : EIATTR_FRAME_SIZE
	.align		4
.L_4:
        /*0018*/ 	.byte	0x04, 0x11
        /*001a*/ 	.short	(.L_6 - .L_5)
	.align		4
.L_5:
        /*001c*/ 	.word	index@(triton_poi_fused_add_gelu_native_layer_norm_5)
        /*0020*/ 	.word	0x00000000


	//----- nvinfo : EIATTR_MIN_STACK_SIZE
	.align		4
.L_6:
        /*0024*/ 	.byte	0x04, 0x12
        /*0026*/ 	.short	(.L_8 - .L_7)
	.align		4
.L_7:
        /*0028*/ 	.word	index@(triton_poi_fused_add_gelu_native_layer_norm_5)
        /*002c*/ 	.word	0x00000000
.L_8:


//--------------------- .nv.info.triton_poi_fused_add_gelu_native_layer_norm_5 --------------------------
	.section	.nv.info.triton_poi_fused_add_gelu_native_layer_norm_5,"",@"SHT_CUDA_INFO"
	.sectionflags	@""
	.align	4


	//----- nvinfo : EIATTR_CUDA_API_VERSION
	.align		4
        /*0000*/ 	.byte	0x04, 0x37
        /*0002*/ 	.short	(.L_10 - .L_9)
.L_9:
        /*0004*/ 	.word	0x0000007c


	//----- nvinfo : EIATTR_KPARAM_INFO
	.align		4
.L_10:
        /*0008*/ 	.byte	0x04, 0x17
        /*000a*/ 	.short	(.L_12 - .L_11)
.L_11:
        /*000c*/ 	.word	0x00000000
        /*0010*/ 	.short	0x0008
        /*0012*/ 	.short	0x003c
        /*0014*/ 	.byte	0x00, 0xf0, 0x11, 0x00


	//----- nvinfo : EIATTR_KPARAM_INFO
	.align		4
.L_12:
        /*0018*/ 	.byte	0x04, 0x17
        /*001a*/ 	.short	(.L_14 - .L_13)
.L_13:
        /*001c*/ 	.word	0x00000000
        /*0020*/ 	.short	0x0007
        /*0022*/ 	.short	0x0038
        /*0024*/ 	.byte	0x00, 0xf0, 0x11, 0x00


	//----- nvinfo : EIATTR_KPARAM_INFO
	.align		4
.L_14:
        /*0028*/ 	.byte	0x04, 0x17
        /*002a*/ 	.short	(.L_16 - .L_15)
.L_15:
        /*002c*/ 	.word	0x00000000
        /*0030*/ 	.short	0x0006
        /*0032*/ 	.short	0x0030
        /*0034*/ 	.byte	0x00, 0xf4, 0x21, 0x00


	//----- nvinfo : EIATTR_KPARAM_INFO
	.align		4
.L_16:
        /*0038*/ 	.byte	0x04, 0x17
        /*003a*/ 	.short	(.L_18 - .L_17)
.L_17:
        /*003c*/ 	.word	0x00000000
        /*0040*/ 	.short	0x0005
        /*0042*/ 	.short	0x0028
        /*0044*/ 	.byte	0x00, 0xf4, 0x21, 0x00


	//----- nvinfo : EIATTR_KPARAM_INFO
	.align		4
.L_18:
        /*0048*/ 	.byte	0x04, 0x17
        /*004a*/ 	.short	(.L_20 - .L_19)
.L_19:
        /*004c*/ 	.word	0x00000000
        /*0050*/ 	.short	0x0004
        /*0052*/ 	.short	0x0020
        /*0054*/ 	.byte	0x00, 0xf4, 0x21, 0x00


	//----- nvinfo : EIATTR_KPARAM_INFO
	.align		4
.L_20:
        /*0058*/ 	.byte	0x04, 0x17
        /*005a*/ 	.short	(.L_22 - .L_21)
.L_21:
        /*005c*/ 	.word	0x00000000
        /*0060*/ 	.short	0x0003
        /*0062*/ 	.short	0x0018
        /*0064*/ 	.byte	0x00, 0xf4, 0x21, 0x00


	//----- nvinfo : EIATTR_KPARAM_INFO
	.align		4
.L_22:
        /*0068*/ 	.byte	0x04, 0x17
        /*006a*/ 	.short	(.L_24 - .L_23)
.L_23:
        /*006c*/ 	.word	0x00000000
        /*0070*/ 	.short	0x0002
        /*0072*/ 	.short	0x0010
        /*0074*/ 	.byte	0x00, 0xf4, 0x21, 0x00


	//----- nvinfo : EIATTR_KPARAM_INFO
	.align		4
.L_24:
        /*0078*/ 	.byte	0x04, 0x17
        /*007a*/ 	.short	(.L_26 - .L_25)
.L_25:
        /*007c*/ 	.word	0x00000000
        /*0080*/ 	.short	0x0001
        /*0082*/ 	.short	0x0008
        /*0084*/ 	.byte	0x00, 0xf4, 0x21, 0x00


	//----- nvinfo : EIATTR_KPARAM_INFO
	.align		4
.L_26:
        /*0088*/ 	.byte	0x04, 0x17
        /*008a*/ 	.short	(.L_28 - .L_27)
.L_27:
        /*008c*/ 	.word	0x00000000
        /*0090*/ 	.short	0x0000
        /*0092*/ 	.short	0x0000
        /*0094*/ 	.byte	0x00, 0xf4, 0x21, 0x00


	//----- nvinfo : EIATTR_SPARSE_MMA_MASK
	.align		4
.L_28:
        /*0098*/ 	.byte	0x03, 0x50
        /*009a*/ 	.short	0x0000


	//----- nvinfo : EIATTR_MAXREG_COUNT
	.align		4
        /*009c*/ 	.byte	0x03, 0x1b
        /*009e*/ 	.short	0x00ff


	//----- nvinfo : EIATTR_EXIT_INSTR_OFFSETS
	.align		4
        /*00a0*/ 	.byte	0x04, 0x1c
        /*00a2*/ 	.short	(.L_30 - .L_29)


	//   ....[0]....
.L_29:
        /*00a4*/ 	.word	0x000006c0


	//   ....[1]....
        /*00a8*/ 	.word	0x000006e0


	//----- nvinfo : EIATTR_REQNTID
	.align		4
.L_30:
        /*00ac*/ 	.byte	0x04, 0x10
        /*00ae*/ 	.short	(.L_32 - .L_31)
.L_31:
        /*00b0*/ 	.word	0x00000020
        /*00b4*/ 	.word	0x00000001
        /*00b8*/ 	.word	0x00000001


	//----- nvinfo : EIATTR_CBANK_PARAM_SIZE
	.align		4
.L_32:
        /*00bc*/ 	.byte	0x03, 0x19
        /*00be*/ 	.short	0x0040


	//----- nvinfo : EIATTR_PARAM_CBANK
	.align		4
        /*00c0*/ 	.byte	0x04, 0x0a
        /*00c2*/ 	.short	(.L_34 - .L_33)
	.align		4
.L_33:
        /*00c4*/ 	.word	index@(.nv.constant0.triton_poi_fused_add_gelu_native_layer_norm_5)
        /*00c8*/ 	.short	0x0210
        /*00ca*/ 	.short	0x0040


	//----- nvinfo : EIATTR_SW_WAR
	.align		4
.L_34:
        /*00cc*/ 	.byte	0x04, 0x36
        /*00ce*/ 	.short	(.L_36 - .L_35)
.L_35:
        /*00d0*/ 	.word	0x00000008
.L_36:


//--------------------- .nv.callgraph             --------------------------
	.section	.nv.callgraph,"",@"SHT_CUDA_CALLGRAPH"
	.align	4
	.sectionentsize	8
	.align		4
        /*0000*/ 	.word	0x00000000
	.align		4
        /*0004*/ 	.word	0xffffffff
	.align		4
        /*0008*/ 	.word	0x00000000
	.align		4
        /*000c*/ 	.word	0xfffffffe
	.align		4
        /*0010*/ 	.word	0x00000000
	.align		4
        /*0014*/ 	.word	0xfffffffd
	.align		4
        /*0018*/ 	.word	0x00000000
	.align		4
        /*001c*/ 	.word	0xfffffffc


//--------------------- .nv.constant4             --------------------------
	.section	.nv.constant4,"a",@progbits
	.align	8
	.align		8
.nv.constant4:
        /*0000*/ 	.dword	_$_str


//--------------------- .text.triton_poi_fused_add_gelu_native_layer_norm_5 --------------------------
	.section	.text.triton_poi_fused_add_gelu_native_layer_norm_5,"ax",@progbits
	.sectionflags	@"SHF_BARRIERS=1"
	.align	128
        .global         triton_poi_fused_add_gelu_native_layer_norm_5
        .type           triton_poi_fused_add_gelu_native_layer_norm_5,@function
        .size           triton_poi_fused_add_gelu_native_layer_norm_5,(.L_x_1 - triton_poi_fused_add_gelu_native_layer_norm_5)
        .other          triton_poi_fused_add_gelu_native_layer_norm_5,@"STO_CUDA_ENTRY STV_DEFAULT"
triton_poi_fused_add_gelu_native_layer_norm_5:
.text.triton_poi_fused_add_gelu_native_layer_norm_5:
[----:B------:R-:W0:Y:S01]  /*0000*/  LDC R1, c[0x0][0x28] ;  /* 0x00000a00ff017b82 */ /* 0x000e220000000800 */
[----:B------:R-:W1:Y:S07]  /*0010*/  S2R R0, SR_CTAID.Y ;  /* 0x0000000000007919 */ /* 0x000e6e0000002600 */
[----:B------:R-:W2:Y:S01]  /*0020*/  LDC.64 R2, c[0x0][0x218] ;  /* 0x00008600ff027b82 */ /* 0x000ea20000000a00 */
[----:B------:R-:W-:Y:S01]  /*0030*/  ULDC.64 UR6, c[0x0][0x208] ;  /* 0x0000820000067ab9 */ /* 0x000fe20000000a00 */
[----:B------:R-:W3:Y:S01]  /*0040*/  S2R R21, SR_TID.X ;  /* 0x0000000000157919 */ /* 0x000ee20000002100 */
[----:B------:R-:W4:Y:S05]  /*0050*/  S2R R12, SR_CTAID.X ;  /* 0x00000000000c7919 */ /* 0x000f2a0000002500 */
[----:B------:R-:W5:Y:S01]  /*0060*/  LDC.64 R4, c[0x0][0x220] ;  /* 0x00008800ff047b82 */ /* 0x000f620000000a00 */
[----:B-1----:R-:W-:Y:S01]  /*0070*/  IMAD.SHL.U32 R0, R0, 0x10, RZ ;  /* 0x0000001000007824 */ /* 0x002fe200078e00ff */
[----:B---3--:R-:W-:-:S04]  /*0080*/  SHF.R.U32.HI R15, RZ, 0x4, R21 ;  /* 0x00000004ff0f7819 */ /* 0x008fc80000011615 */
[----:B------:R-:W-:Y:S01]  /*0090*/  LOP3.LUT R13, R0, 0xf, R21, 0xf8, !PT ;  /* 0x0000000f000d7812 */ /* 0x000fe200078ef815 */
[----:B----4-:R-:W-:Y:S01]  /*00a0*/  IMAD.SHL.U32 R12, R12, 0x2, RZ ;  /* 0x000000020c0c7824 */ /* 0x010fe200078e00ff */
[----:B------:R-:W-:Y:S02]  /*00b0*/  SGXT.U32 R15, R15, 0x1 ;  /* 0x000000010f0f781a */ /* 0x000fe40000000000 */
[----:B------:R-:W-:Y:S01]  /*00c0*/  SHF.R.S32.HI R6, RZ, 0x1f, R13 ;  /* 0x0000001fff067819 */ /* 0x000fe2000001140d */
[----:B-----5:R-:W-:Y:S01]  /*00d0*/  IMAD.WIDE R4, R13, 0x4, R4 ;  /* 0x000000040d047825 */ /* 0x020fe200078e0204 */
[----:B------:R-:W-:Y:S02]  /*00e0*/  LOP3.LUT R17, R12, R15, RZ, 0xfc, !PT ;  /* 0x0000000f0c117212 */ /* 0x000fe400078efcff */
[----:B------:R-:W-:Y:S02]  /*00f0*/  LEA.HI R8, R6, R13, RZ, 0x2 ;  /* 0x0000000d06087211 */ /* 0x000fe400078f10ff */
[----:B------:R-:W1:Y:S01]  /*0100*/  LDC.64 R6, c[0x0][0x228] ;  /* 0x00008a00ff067b82 */ /* 0x000e620000000a00 */
[----:B------:R-:W-:-:S02]  /*0110*/  ISETP.GE.AND P1, PT, R17, 0x4, PT ;  /* 0x000000041100780c */ /* 0x000fc40003f26270 */
[C---:B------:R-:W-:Y:S02]  /*0120*/  LOP3.LUT R10, R8.reuse, 0xfffffffc, RZ, 0xc0, !PT ;  /* 0xfffffffc080a7812 */ /* 0x040fe400078ec0ff */
[----:B------:R-:W-:Y:S02]  /*0130*/  SHF.L.U32 R16, R8, 0x2, RZ ;  /* 0x0000000208107819 */ /* 0x000fe400000006ff */
[C---:B------:R-:W-:Y:S01]  /*0140*/  ISETP.LT.AND P0, PT, R13.reuse, 0x10, !P1 ;  /* 0x000000100d00780c */ /* 0x040fe20004f01270 */
[----:B------:R-:W-:Y:S01]  /*0150*/  IMAD.IADD R14, R13, 0x1, -R10 ;  /* 0x000000010d0e7824 */ /* 0x000fe200078e0a0a */
[----:B------:R-:W3:Y:S01]  /*0160*/  LDC.64 R8, c[0x0][0x230] ;  /* 0x00008c00ff087b82 */ /* 0x000ee20000000a00 */
[----:B------:R-:W-:Y:S02]  /*0170*/  LOP3.LUT R19, R16, 0xfffffff0, RZ, 0xc0, !PT ;  /* 0xfffffff010137812 */ /* 0x000fe400078ec0ff */
[----:B------:R-:W-:Y:S01]  /*0180*/  IMAD R14, R17, 0x4, R14 ;  /* 0x00000004110e7824 */ /* 0x000fe200078e020e */
[----:B------:R-:W-:-:S04]  /*0190*/  ISETP.GE.AND P2, PT, R13, 0x10, PT ;  /* 0x000000100d00780c */ /* 0x000fc80003f46270 */
[----:B------:R-:W4:Y:S01]  /*01a0*/  LDC.64 R10, c[0x0][0x238] ;  /* 0x00008e00ff0a7b82 */ /* 0x000f220000000a00 */
[----:B------:R-:W-:Y:S01]  /*01b0*/  IADD3 R19, R14, R19, RZ ;  /* 0x000000130e137210 */ /* 0x000fe20007ffe0ff */
[----:B------:R-:W-:-:S04]  /*01c0*/  IMAD.MOV.U32 R14, RZ, RZ, RZ ;  /* 0x000000ffff0e7224 */ /* 0x000fc800078e00ff */
[----:B--2---:R-:W-:-:S04]  /*01d0*/  IMAD.WIDE R2, R19, 0x4, R2 ;  /* 0x0000000413027825 */ /* 0x004fc800078e0202 */
[----:B-1----:R-:W-:Y:S01]  /*01e0*/  IMAD.WIDE R6, R13, 0x4, R6 ;  /* 0x000000040d067825 */ /* 0x002fe200078e0206 */
[----:B------:R-:W-:Y:S01]  /*01f0*/  HFMA2.MMA R13, -RZ, RZ, 0, 0 ;  /* 0x00000000ff0d7435 */ /* 0x000fe200000001ff */
[----:B------:R1:W2:Y:S02]  /*0200*/  @P0 LDG.E.EL R14, desc[UR6][R2.64] ;  /* 0x00000006020e0981 */ /* 0x0002a4000c2e1900 */
[----:B------:R-:W-:Y:S02]  /*0210*/  IMAD.MOV.U32 R19, RZ, RZ, RZ ;  /* 0x000000ffff137224 */ /* 0x000fe400078e00ff */
[----:B---3--:R-:W-:-:S04]  /*0220*/  IMAD.WIDE R8, R17, 0x4, R8 ;  /* 0x0000000411087825 */ /* 0x008fc800078e0208 */
[----:B------:R3:W2:Y:S01]  /*0230*/  @!P2 LDG.E.EL R19, desc[UR6][R4.64] ;  /* 0x000000060413a981 */ /* 0x0006a2000c2e1900 */
[----:B-1----:R-:W1:Y:S01]  /*0240*/  LDC.64 R2, c[0x0][0x240] ;  /* 0x00009000ff027b82 */ /* 0x002e620000000a00 */
[----:B----4-:R-:W-:Y:S01]  /*0250*/  IMAD.WIDE R10, R17, 0x4, R10 ;  /* 0x00000004110a7825 */ /* 0x010fe200078e020a */
[----:B------:R-:W-:Y:S01]  /*0260*/  CS2R R16, SRZ ;  /* 0x0000000000107805 */ /* 0x000fe2000001ff00 */
[----:B------:R4:W5:Y:S05]  /*0270*/  @!P2 LDG.E.EL R13, desc[UR6][R6.64] ;  /* 0x00000006060da981 */ /* 0x00096a000c2e1900 */
[----:B------:R-:W5:Y:S04]  /*0280*/  @!P1 LDG.E.EL R16, desc[UR6][R8.64] ;  /* 0x0000000608109981 */ /* 0x000f68000c2e1900 */
[----:B------:R-:W5:Y:S01]  /*0290*/  @!P1 LDG.E.EL R17, desc[UR6][R10.64] ;  /* 0x000000060a119981 */ /* 0x000f62000c2e1900 */
[----:B---3--:R-:W-:-:S02]  /*02a0*/  SHF.R.U32.HI R5, RZ, 0x1, R21 ;  /* 0x00000001ff057819 */ /* 0x008fc40000011615 */
[----:B------:R-:W-:Y:S02]  /*02b0*/  LOP3.LUT R12, R12, 0x1, R21, 0xf8, !PT ;  /* 0x000000010c0c7812 */ /* 0x000fe400078ef815 */
[----:B------:R-:W-:Y:S02]  /*02c0*/  SGXT.U32 R5, R5, 0x4 ;  /* 0x000000040505781a */ /* 0x000fe40000000000 */
[----:B------:R-:W-:Y:S02]  /*02d0*/  ISETP.GE.AND P0, PT, R12, 0x4, PT ;  /* 0x000000040c00780c */ /* 0x000fe40003f06270 */
[----:B------:R-:W-:-:S04]  /*02e0*/  LOP3.LUT R5, R0, R5, RZ, 0xfc, !PT ;  /* 0x0000000500057212 */ /* 0x000fc800078efcff */
[C---:B------:R-:W-:Y:S01]  /*02f0*/  ISETP.LT.AND P0, PT, R5.reuse, 0x10, !P0 ;  /* 0x000000100500780c */ /* 0x040fe20004701270 */
[----:B------:R-:W-:Y:S01]  /*0300*/  IMAD R5, R5, 0x4, R12 ;  /* 0x0000000405057824 */ /* 0x000fe200078e020c */
[----:B------:R-:W-:-:S03]  /*0310*/  MOV R0, RZ ;  /* 0x000000ff00007202 */ /* 0x000fc60000000f00 */
[----:B-1----:R-:W-:-:S08]  /*0320*/  IMAD.WIDE R2, R5, 0x4, R2 ;  /* 0x0000000405027825 */ /* 0x002fd000078e0202 */
[----:B------:R1:W3:Y:S01]  /*0330*/  @P0 LDG.E.EL R0, desc[UR6][R2.64] ;  /* 0x0000000602000981 */ /* 0x0002e2000c2e1900 */
[----:B------:R-:W1:Y:S01]  /*0340*/  S2UR UR5, SR_CgaCtaId ;  /* 0x00000000000579c3 */ /* 0x000e620000008800 */
[----:B------:R-:W-:Y:S01]  /*0350*/  IMAD.SHL.U32 R4, R21, 0x2, RZ ;  /* 0x0000000215047824 */ /* 0x000fe200078e00ff */
[----:B------:R-:W-:-:S04]  /*0360*/  UMOV UR4, 0x400 ;  /* 0x0000040000047882 */ /* 0x000fc80000000000 */
[----:B----4-:R-:W-:Y:S02]  /*0370*/  LOP3.LUT R6, R4, 0x1e, RZ, 0xc0, !PT ;  /* 0x0000001e04067812 */ /* 0x010fe400078ec0ff */
[----:B------:R-:W-:Y:S01]  /*0380*/  LOP3.LUT R15, R15, 0x1e, R4, 0xf8, !PT ;  /* 0x0000001e0f0f7812 */ /* 0x000fe200078ef804 */
[----:B01----:R-:W-:-:S06]  /*0390*/  UPRMT UR4, UR5, 0x654, UR4 ;  /* 0x0000065405047896 */ /* 0x003fcc0008000004 */
[----:B------:R-:W-:-:S05]  /*03a0*/  LEA R6, R6, UR4, 0x1 ;  /* 0x0000000406067c11 */ /* 0x000fca000f8e08ff */
[----:B------:R-:W-:Y:S01]  /*03b0*/  IMAD R15, R15, 0x4, R6 ;  /* 0x000000040f0f7824 */ /* 0x000fe200078e0206 */
[----:B------:R-:W-:Y:S02]  /*03c0*/  LOP3.LUT R4, R4, 0x3c, RZ, 0xc0, !PT ;  /* 0x0000003c04047812 */ /* 0x000fe400078ec0ff */
[----:B------:R-:W-:Y:S02]  /*03d0*/  LOP3.LUT R2, R21, 0x1f, RZ, 0xc0, !PT ;  /* 0x0000001f15027812 */ /* 0x000fe400078ec0ff */
[----:B------:R-:W-:Y:S01]  /*03e0*/  IADD3 R3, R4, UR4, RZ ;  /* 0x0000000404037c10 */ /* 0x000fe2000fffe0ff */
[----:B------:R-:W-:Y:S01]  /*03f0*/  IMAD.MOV.U32 R4, RZ, RZ, 0x3bac840b ;  /* 0x3bac840bff047424 */ /* 0x000fe200078e00ff */
[----:B------:R-:W-:Y:S02]  /*0400*/  ULDC.64 UR4, c[0x0][0x210] ;  /* 0x0000840000047ab9 */ /* 0x000fe40000000a00 */
[----:B------:R-:W-:Y:S01]  /*0410*/  LEA R2, R2, R3, 0x2 ;  /* 0x0000000302027211 */ /* 0x000fe200078e10ff */
[----:B--2---:R-:W-:-:S04]  /*0420*/  FADD R14, -R19, R14 ;  /* 0x0000000e130e7221 */ /* 0x004fc80000000100 */
[----:B-----5:R-:W-:-:S04]  /*0430*/  FMUL R14, R14, R13 ;  /* 0x0000000d0e0e7220 */ /* 0x020fc80000400000 */
[----:B------:R-:W-:-:S05]  /*0440*/  FFMA R14, R14, R16, R17 ;  /* 0x000000100e0e7223 */ /* 0x000fca0000000011 */
[----:B------:R-:W-:Y:S01]  /*0450*/  STS [R15], R14 ;  /* 0x0000000e0f007388 */ /* 0x000fe20000000800 */
[----:B------:R-:W-:Y:S06]  /*0460*/  BAR.SYNC.DEFER_BLOCKING 0x0 ;  /* 0x0000000000007b1d */ /* 0x000fec0000010000 */
[----:B------:R0:W3:Y:S02]  /*0470*/  LDS R3, [R2] ;  /* 0x0000000002037984 */ /* 0x0000e40000000800 */
[----:B0-----:R-:W-:Y:S01]  /*0480*/  HFMA2.MMA R2, -RZ, RZ, -1.26171875, -2.110004425048828125e-05 ;  /* 0xbd0c8162ff027435 */ /* 0x001fe200000001ff */
[----:B---3--:R-:W-:-:S04]  /*0490*/  FADD R6, R3, R0 ;  /* 0x0000000003067221 */ /* 0x008fc80000000000 */
[----:B------:R-:W-:-:S04]  /*04a0*/  FMUL R8, R6, 0.70710676908493041992 ;  /* 0x3f3504f306087820 */ /* 0x000fc80000400000 */
[----:B------:R-:W-:Y:S01]  /*04b0*/  FADD.FTZ R7, |R8|, -RZ ;  /* 0x800000ff08077221 */ /* 0x000fe20000010200 */
[----:B------:R-:W-:Y:S04]  /*04c0*/  BAR.SYNC.DEFER_BLOCKING 0x0 ;  /* 0x0000000000007b1d */ /* 0x000fe80000010000 */
[----:B------:R-:W-:Y:S01]  /*04d0*/  FSETP.GE.AND P1, PT, R7, 1.0029599666595458984, PT ;  /* 0x3f8060fe0700780b */ /* 0x000fe20003f26000 */
[----:B------:R-:W-:Y:S01]  /*04e0*/  HFMA2.MMA R3, -RZ, RZ, -0.74462890625, 604.5 ;  /* 0xb9f560b9ff037435 */ /* 0x000fe200000001ff */
[----:B------:R-:W-:-:S11]  /*04f0*/  IMAD.MOV.U32 R0, RZ, RZ, 0x3789ca3c ;  /* 0x3789ca3cff007424 */ /* 0x000fd600078e00ff */
[----:B------:R-:W-:Y:S01]  /*0500*/  @!P1 MOV R0, 0x38b1e96a ;  /* 0x38b1e96a00009802 */ /* 0x000fe20000000f00 */
[----:B------:R-:W-:Y:S02]  /*0510*/  @!P1 IMAD.MOV.U32 R3, RZ, RZ, -0x45a8b2e0 ;  /* 0xba574d20ff039424 */ /* 0x000fe400078e00ff */
[----:B------:R-:W-:Y:S01]  /*0520*/  @!P1 FMUL R7, R8, R8 ;  /* 0x0000000808079220 */ /* 0x000fe20000400000 */
[----:B------:R-:W-:-:S03]  /*0530*/  @!P1 IMAD.MOV.U32 R4, RZ, RZ, 0x3baad5ea ;  /* 0x3baad5eaff049424 */ /* 0x000fc600078e00ff */
[----:B------:R-:W-:Y:S01]  /*0540*/  FFMA.FTZ R3, R7, R0, R3 ;  /* 0x0000000007037223 */ /* 0x000fe20000010003 */
[----:B------:R-:W-:-:S03]  /*0550*/  @!P1 IMAD.MOV.U32 R2, RZ, RZ, -0x4323e419 ;  /* 0xbcdc1be7ff029424 */ /* 0x000fc600078e00ff */
[-C--:B------:R-:W-:Y:S01]  /*0560*/  FFMA.FTZ R9, R3, R7.reuse, R4 ;  /* 0x0000000703097223 */ /* 0x080fe20000010004 */
[----:B------:R-:W-:Y:S01]  /*0570*/  HFMA2.MMA R3, -RZ, RZ, 1.853515625, -0.00091457366943359375 ;  /* 0x3f6a937eff037435 */ /* 0x000fe200000001ff */
[----:B------:R-:W-:Y:S01]  /*0580*/  MOV R0, 0x3e1cf906 ;  /* 0x3e1cf90600007802 */ /* 0x000fe20000000f00 */
[----:B------:R-:W-:Y:S02]  /*0590*/  @!P1 IMAD.MOV.U32 R0, RZ, RZ, 0x3de718af ;  /* 0x3de718afff009424 */ /* 0x000fe400078e00ff */
[-C--:B------:R-:W-:Y:S01]  /*05a0*/  FFMA.FTZ R9, R9, R7.reuse, R2 ;  /* 0x0000000709097223 */ /* 0x080fe20000010002 */
[----:B------:R-:W-:Y:S01]  /*05b0*/  MOV R2, 0x3f20d842 ;  /* 0x3f20d84200027802 */ /* 0x000fe20000000f00 */
[----:B------:R-:W-:Y:S02]  /*05c0*/  @!P1 IMAD.MOV.U32 R3, RZ, RZ, -0x413f6c54 ;  /* 0xbec093acff039424 */ /* 0x000fe400078e00ff */
[----:B------:R-:W-:Y:S01]  /*05d0*/  FFMA.FTZ R0, R9, R7, R0 ;  /* 0x0000000709007223 */ /* 0x000fe20000010000 */
[----:B------:R-:W-:-:S03]  /*05e0*/  @!P1 MOV R2, 0x3e0375d3 ;  /* 0x3e0375d300029802 */ /* 0x000fc60000000f00 */
[----:B------:R-:W-:Y:S01]  /*05f0*/  FFMA.FTZ R3, R0, R7, R3 ;  /* 0x0000000700037223 */ /* 0x000fe20000010003 */
[----:B------:R-:W-:-:S03]  /*0600*/  FSEL R9, -R7, R8, P1 ;  /* 0x0000000807097208 */ /* 0x000fc60000800100 */
[----:B------:R-:W-:-:S04]  /*0610*/  FFMA.FTZ R2, R3, R7, R2 ;  /* 0x0000000703027223 */ /* 0x000fc80000010002 */
[----:B------:R-:W-:-:S04]  /*0620*/  FFMA.FTZ R9, R2, R9, R9 ;  /* 0x0000000902097223 */ /* 0x000fc80000010009 */
[----:B------:R-:W0:Y:S01]  /*0630*/  @P1 MUFU.EX2 R0, R9 ;  /* 0x0000000900001308 */ /* 0x000e220000000800 */
[----:B------:R-:W-:Y:S01]  /*0640*/  SHF.R.S32.HI R4, RZ, 0x1f, R5 ;  /* 0x0000001fff047819 */ /* 0x000fe20000011405 */
[----:B0-----:R-:W-:-:S05]  /*0650*/  @P1 FADD R0, -R0, 1 ;  /* 0x3f80000000001421 */ /* 0x001fca0000000100 */
[----:B------:R-:W-:Y:S02]  /*0660*/  @P1 LOP3.LUT R9, R0, 0x80000000, R8, 0xf8, !PT ;  /* 0x8000000000091812 */ /* 0x000fe400078ef808 */
[----:B------:R-:W-:Y:S01]  /*0670*/  LEA R2, P1, R5, UR4, 0x2 ;  /* 0x0000000405027c11 */ /* 0x000fe2000f8210ff */
[----:B------:R-:W-:Y:S02]  /*0680*/  FMUL R0, R6, 0.5 ;  /* 0x3f00000006007820 */ /* 0x000fe40000400000 */
[----:B------:R-:W-:Y:S01]  /*0690*/  FADD R7, R9, 1 ;  /* 0x3f80000009077421 */ /* 0x000fe20000000000 */
[----:B------:R-:W-:-:S03]  /*06a0*/  LEA.HI.X R3, R5, UR5, R4, 0x2, P1 ;  /* 0x0000000505037c11 */ /* 0x000fc600088f1404 */
[----:B------:R-:W-:Y:S01]  /*06b0*/  FMUL R7, R0, R7 ;  /* 0x0000000700077220 */ /* 0x000fe20000400000 */
[----:B------:R-:W-:Y:S06]  /*06c0*/  @!P0 EXIT ;  /* 0x000000000000894d */ /* 0x000fec0003800000 */
[----:B------:R-:W-:Y:S01]  /*06d0*/  STG.E desc[UR6][R2.64], R7 ;  /* 0x0000000702007986 */ /* 0x000fe2000c101906 */
[----:B------:R-:W-:Y:S05]  /*06e0*/  EXIT ;  /* 0x000000000000794d */ /* 0x000fea0003800000 */
.L_x_0:
[----:B------:R-:W-:-:S00]  /*06f0*/  BRA `(.L_x_0) ;  /* 0xfffffffc00fc7947 */ /* 0x000fc0000383ffff */
[----:B------:R-:W-:-:S00]  /*0700*/  NOP ;  /* 0x0000000000007918 */ /* 0x000fc00000000000 */
[----:B------:R-:W-:-:S00]  /*0710*/  NOP ;  /* 0x0000000000007918 */ /* 0x000fc00000000000 */
[----:B------:R-:W-:-:S00]  /*0720*/  NOP ;  /* 0x0000000000007918 */ /* 0x000fc00000000000 */
[----:B------:R-:W-:-:S00]  /*0730*/  NOP ;  /* 0x0000000000007918 */ /* 0x000fc00000000000 */
[----:B------:R-:W-:-:S00]  /*0740*/  NOP ;  /* 0x0000000000007918 */ /* 0x000fc00000000000 */
[----:B------:R-:W-:-:S00]  /*0750*/  NOP ;  /* 0x0000000000007918 */ /* 0x000fc00000000000 */
[----:B------:R-:W-:-:S00]  /*0760*/  NOP ;  /* 0x0000000000007918 */ /* 0x000fc00000000000 */
[----:B------:R-:W-:-:S00]  /*0770*/  NOP ;  /* 0x0000000000007918 */ /* 0x000fc00000000000 */
.L_x_1:


//--------------------- .nv.global.init           --------------------------
	.section	.nv.global.init,"aw",@progbits
.nv.global.init:
	.type		_$_str,@object
	.size		_$_str,(.L_0 - _$_str)
_$_str:
        /*0000*/ 	.byte	0x5f, 0x5f, 0x43, 0x55, 0x44, 0x41, 0x5f, 0x46, 0x54, 0x5a, 0x00
.L_0:


//--------------------- .nv.shared.triton_poi_fused_add_gelu_native_layer_norm_5 --------------------------
	.section	.nv.shared.triton_poi_fused_add_gelu_native_layer_norm_5,"aw",@nobits
	.sectionflags	@""
	.align	16
	.zero		1024


//--------------------- .nv.constant0.triton_poi_fused_add_gelu_native_layer_norm_5 --------------------------
	.section	.nv.constant0.triton_poi_fused_add_gelu_native_layer_norm_5,"a",@progbits
	.sectionflags	@""
	.align	4
.nv.constant0.triton_poi_fused_add_gelu_native_layer_norm_5:
	.zero		592
